//
// Generated by NVIDIA NVVM Compiler
//
// Compiler Build ID: CL-36424714
// Cuda compilation tools, release 13.0, V13.0.88
// Based on NVVM 20.0.0
//

.version 9.0
.target sm_100
.address_size 64

	// .globl	multKernel

.visible .entry multKernel(
	.param .u64 .ptr .align 1 multKernel_param_0,
	.param .u64 .ptr .align 1 multKernel_param_1,
	.param .u64 .ptr .align 1 multKernel_param_2
)
{
	.reg .b32 	%r<6>;
	.reg .b64 	%rd<11>;

	ld.param.u64 	%rd1, [multKernel_param_0];
	ld.param.u64 	%rd2, [multKernel_param_1];
	ld.param.u64 	%rd3, [multKernel_param_2];
	cvta.to.global.u64 	%rd4, %rd1;
	cvta.to.global.u64 	%rd5, %rd3;
	cvta.to.global.u64 	%rd6, %rd2;
	mov.u32 	%r1, %tid.x;
	mul.wide.u32 	%rd7, %r1, 4;
	add.s64 	%rd8, %rd6, %rd7;
	ld.global.u32 	%r2, [%rd8];
	add.s64 	%rd9, %rd5, %rd7;
	ld.global.u32 	%r3, [%rd9];
	mul.lo.s32 	%r4, %r2, %r3;
	mul.lo.s32 	%r5, %r4, 100;
	add.s64 	%rd10, %rd4, %rd7;
	st.global.u32 	[%rd10], %r5;
	ret;

}


// ===== COMPILED SASS (sm_100) =====

	.target	sm_100

	.elftype	@"ET_EXEC"


//--------------------- .note.nv.tkinfo           --------------------------
	.section	.note.nv.tkinfo,"",@"SHT_NOTE"
	.sectionflags	@"SHF_NOTE_NV_TKINFO"
	.tkinfo
        /*0018*/ 	.word	0x00000002
        /*0030*/ 	.string	""
        /*0030*/ 	.string	"ptxas"
        /*0030*/ 	.string	"Cuda compilation tools, release 13.0, V13.0.88"
        /*0030*/ 	.string	"Build cuda_13.0.r13.0/compiler.36424714_0"
        /*0030*/ 	.string	"-arch sm_100 -m 64 "



//--------------------- .note.nv.cuinfo           --------------------------
	.section	.note.nv.cuinfo,"",@"SHT_NOTE"
	.sectionflags	@"SHF_NOTE_NV_CUINFO"
        /*0018*/ 	.short	0x0002
        /*001a*/ 	.short	0x0064
        /*001c*/ 	.short	0x0082
	.zero		2


//--------------------- .nv.info                  --------------------------
	.section	.nv.info,"",@"SHT_CUDA_INFO"
	.align	4


	//----- nvinfo : EIATTR_REGCOUNT
	.align		4
        /*0000*/ 	.byte	0x04, 0x2f
        /*0002*/ 	.short	(.L_1 - .L_0)
	.align		4
.L_0:
        /*0004*/ 	.word	index@(multKernel)
        /*0008*/ 	.word	0x0000000c


	//----- nvinfo : EIATTR_FRAME_SIZE
	.align		4
.L_1:
        /*000c*/ 	.byte	0x04, 0x11
        /*000e*/ 	.short	(.L_3 - .L_2)
	.align		4
.L_2:
        /*0010*/ 	.word	index@(multKernel)
        /*0014*/ 	.word	0x00000000


	//----- nvinfo : EIATTR_MIN_STACK_SIZE
	.align		4
.L_3:
        /*0018*/ 	.byte	0x04, 0x12
        /*001a*/ 	.short	(.L_5 - .L_4)
	.align		4
.L_4:
        /*001c*/ 	.word	index@(multKernel)
        /*0020*/ 	.word	0x00000000
.L_5:


//--------------------- .nv.compat                --------------------------
	.section	.nv.compat,"",@"SHT_CUDA_COMPAT_INFO"
	.align	4
        /*0000*/ 	.byte	0x02, 0x09, 0x00, 0x00, 0x02, 0x02, 0x01, 0x00, 0x02, 0x05, 0x05, 0x00, 0x03, 0x07, 0x01, 0x01
        /*0010*/ 	.byte	0x02, 0x03, 0x00, 0x00, 0x02, 0x06, 0x01, 0x00, 0x04, 0x0b, 0x08, 0x00, 0x09, 0x00, 0x00, 0x00
        /*0020*/ 	.byte	0x00, 0x00, 0x00, 0x00


//--------------------- .nv.info.multKernel       --------------------------
	.section	.nv.info.multKernel,"",@"SHT_CUDA_INFO"
	.sectionflags	@""
	.align	4


	//----- nvinfo : EIATTR_CUDA_API_VERSION
	.align		4
        /*0000*/ 	.byte	0x04, 0x37
        /*0002*/ 	.short	(.L_7 - .L_6)
.L_6:
        /*0004*/ 	.word	0x00000082


	//----- nvinfo : EIATTR_KPARAM_INFO
	.align		4
.L_7:
        /*0008*/ 	.byte	0x04, 0x17
        /*000a*/ 	.short	(.L_9 - .L_8)
.L_8:
        /*000c*/ 	.word	0x00000000
        /*0010*/ 	.short	0x0002
        /*0012*/ 	.short	0x0010
        /*0014*/ 	.byte	0x00, 0xf5, 0x21, 0x00


	//----- nvinfo : EIATTR_KPARAM_INFO
	.align		4
.L_9:
        /*0018*/ 	.byte	0x04, 0x17
        /*001a*/ 	.short	(.L_11 - .L_10)
.L_10:
        /*001c*/ 	.word	0x00000000
        /*0020*/ 	.short	0x0001
        /*0022*/ 	.short	0x0008
        /*0024*/ 	.byte	0x00, 0xf5, 0x21, 0x00


	//----- nvinfo : EIATTR_KPARAM_INFO
	.align		4
.L_11:
        /*0028*/ 	.byte	0x04, 0x17
        /*002a*/ 	.short	(.L_13 - .L_12)
.L_12:
        /*002c*/ 	.word	0x00000000
        /*0030*/ 	.short	0x0000
        /*0032*/ 	.short	0x0000
        /*0034*/ 	.byte	0x00, 0xf5, 0x21, 0x00


	//----- nvinfo : EIATTR_SPARSE_MMA_MASK
	.align		4
.L_13:
        /*0038*/ 	.byte	0x03, 0x50
        /*003a*/ 	.short	0x0000


	//----- nvinfo : EIATTR_MAXREG_COUNT
	.align		4
        /*003c*/ 	.byte	0x03, 0x1b
        /*003e*/ 	.short	0x00ff


	//----- nvinfo : EIATTR_MERCURY_ISA_VERSION
	.align		4
        /*0040*/ 	.byte	0x03, 0x5f
        /*0042*/ 	.short	0x0101


	//----- nvinfo : EIATTR_VRC_CTA_INIT_COUNT
	.align		4
        /*0044*/ 	.byte	0x02, 0x4a
	.zero		1
	.zero		1


	//----- nvinfo : EIATTR_EXIT_INSTR_OFFSETS
	.align		4
        /*0048*/ 	.byte	0x04, 0x1c
        /*004a*/ 	.short	(.L_15 - .L_14)


	//   ....[0]....
.L_14:
        /*004c*/ 	.word	0x000000e0


	//----- nvinfo : EIATTR_CBANK_PARAM_SIZE
	.align		4
.L_15:
        /*0050*/ 	.byte	0x03, 0x19
        /*0052*/ 	.short	0x0018


	//----- nvinfo : EIATTR_PARAM_CBANK
	.align		4
        /*0054*/ 	.byte	0x04, 0x0a
        /*0056*/ 	.short	(.L_17 - .L_16)
	.align		4
.L_16:
        /*0058*/ 	.word	index@(.nv.constant0.multKernel)
        /*005c*/ 	.short	0x0380
        /*005e*/ 	.short	0x0018


	//----- nvinfo : EIATTR_SW_WAR
	.align		4
.L_17:
        /*0060*/ 	.byte	0x04, 0x36
        /*0062*/ 	.short	(.L_19 - .L_18)
.L_18:
        /*0064*/ 	.word	0x00000008
.L_19:


//--------------------- .nv.callgraph             --------------------------
	.section	.nv.callgraph,"",@"SHT_CUDA_CALLGRAPH"
	.align	4
	.sectionentsize	8
	.align		4
        /*0000*/ 	.word	0x00000000
	.align		4
        /*0004*/ 	.word	0xffffffff
	.align		4
        /*0008*/ 	.word	0x00000000
	.align		4
        /*000c*/ 	.word	0xfffffffe
	.align		4
        /*0010*/ 	.word	0x00000000
	.align		4
        /*0014*/ 	.word	0xfffffffd
	.align		4
        /*0018*/ 	.word	0x00000000
	.align		4
        /*001c*/ 	.word	0xfffffffc


//--------------------- .text.multKernel          --------------------------
	.section	.text.multKernel,"ax",@progbits
	.align	128
        .global         multKernel
        .type           multKernel,@function
        .size           multKernel,(.L_x_1 - multKernel)
        .other          multKernel,@"STO_CUDA_ENTRY STV_DEFAULT"
multKernel:
.text.multKernel:
[----:B------:R-:W-:Y:S01]  /*0000*/  LDC R1, c[0x0][0x37c] ;  /* 0x0000df00ff017b82 */ /* 0x000fe20000000800 */
[----:B------:R-:W0:Y:S07]  /*0010*/  S2R R9, SR_TID.X ;  /* 0x0000000000097919 */ /* 0x000e2e0000002100 */
[----:B------:R-:W0:Y:S01]  /*0020*/  LDC.64 R2, c[0x0][0x388] ;  /* 0x0000e200ff027b82 */ /* 0x000e220000000a00 */
[----:B------:R-:W1:Y:S07]  /*0030*/  LDCU.64 UR4, c[0x0][0x358] ;  /* 0x00006b00ff0477ac */ /* 0x000e6e0008000a00 */
[----:B------:R-:W2:Y:S08]  /*0040*/  LDC.64 R4, c[0x0][0x390] ;  /* 0x0000e400ff047b82 */ /* 0x000eb00000000a00 */
[----:B------:R-:W3:Y:S01]  /*0050*/  LDC.64 R6, c[0x0][0x380] ;  /* 0x0000e000ff067b82 */ /* 0x000ee20000000a00 */
[----:B0-----:R-:W-:-:S04]  /*0060*/  IMAD.WIDE.U32 R2, R9, 0x4, R2 ;  /* 0x0000000409027825 */ /* 0x001fc800078e0002 */
[C---:B--2---:R-:W-:Y:S02]  /*0070*/  IMAD.WIDE.U32 R4, R9.reuse, 0x4, R4 ;  /* 0x0000000409047825 */ /* 0x044fe400078e0004 */
[----:B-1----:R-:W2:Y:S04]  /*0080*/  LDG.E R2, desc[UR4][R2.64] ;  /* 0x0000000402027981 */ /* 0x002ea8000c1e1900 */
[----:B------:R-:W2:Y:S01]  /*0090*/  LDG.E R5, desc[UR4][R4.64] ;  /* 0x0000000404057981 */ /* 0x000ea2000c1e1900 */
[----:B---3--:R-:W-:-:S04]  /*00a0*/  IMAD.WIDE.U32 R6, R9, 0x4, R6 ;  /* 0x0000000409067825 */ /* 0x008fc800078e0006 */
[----:B--2---:R-:W-:-:S04]  /*00b0*/  IMAD R0, R2, R5, RZ ;  /* 0x0000000502007224 */ /* 0x004fc800078e02ff */
[----:B------:R-:W-:-:S05]  /*00c0*/  IMAD R9, R0, 0x64, RZ ;  /* 0x0000006400097824 */ /* 0x000fca00078e02ff */
[----:B------:R-:W-:Y:S01]  /*00d0*/  STG.E desc[UR4][R6.64], R9 ;  /* 0x0000000906007986 */ /* 0x000fe2000c101904 */
[----:B------:R-:W-:Y:S05]  /*00e0*/  EXIT ;  /* 0x000000000000794d */ /* 0x000fea0003800000 */
.L_x_0:
[----:B------:R-:W-:-:S00]  /*00f0*/  BRA `(.L_x_0) ;  /* 0xfffffffc00fc7947 */ /* 0x000fc0000383ffff */
[----:B------:R-:W-:-:S00]  /*0100*/  NOP ;  /* 0x0000000000007918 */ /* 0x000fc00000000000 */
[----:B------:R-:W-:-:S00]  /*0110*/  NOP ;  /* 0x0000000000007918 */ /* 0x000fc00000000000 */
[----:B------:R-:W-:-:S00]  /*0120*/  NOP ;  /* 0x0000000000007918 */ /* 0x000fc00000000000 */
[----:B------:R-:W-:-:S00]  /*0130*/  NOP ;  /* 0x0000000000007918 */ /* 0x000fc00000000000 */
[----:B------:R-:W-:-:S00]  /*0140*/  NOP ;  /* 0x0000000000007918 */ /* 0x000fc00000000000 */
[----:B------:R-:W-:-:S00]  /*0150*/  NOP ;  /* 0x0000000000007918 */ /* 0x000fc00000000000 */
[----:B------:R-:W-:-:S00]  /*0160*/  NOP ;  /* 0x0000000000007918 */ /* 0x000fc00000000000 */
[----:B------:R-:W-:-:S00]  /*0170*/  NOP ;  /* 0x0000000000007918 */ /* 0x000fc00000000000 */
.L_x_1:


//--------------------- .nv.shared.reserved.0     --------------------------
	.section	.nv.shared.reserved.0,"aw",@nobits
	.weak		__nv_reservedSMEM_offset_0_alias
	.size		__nv_reservedSMEM_offset_0_alias, 0, 64
	.other		__nv_reservedSMEM_offset_0_alias,@"STO_CUDA_RESERVED_SHARED STV_DEFAULT"
__nv_reservedSMEM_offset_0_alias:
	.zero		0
	.zero		64


//--------------------- .nv.constant0.multKernel  --------------------------
	.section	.nv.constant0.multKernel,"a",@progbits
	.sectionflags	@""
	.align	4
.nv.constant0.multKernel:
	.zero		920


//--------------------- SYMBOLS --------------------------

	.type		.nv.reservedSmem.offset0,@object
	.size		.nv.reservedSmem.offset0,0x4
